	.headerflags	@"EF_CUDA_TEXMODE_UNIFIED EF_CUDA_64BIT_ADDRESS EF_CUDA_ACCELERATORS EF_CUDA_SM90 EF_CUDA_VIRTUAL_SM(EF_CUDA_SM90)"
	.elftype	@"ET_EXEC"


//--------------------- .nv.info                  --------------------------
	.section	.nv.info,"",@"SHT_CUDA_INFO"
	.align	4


	//----- nvinfo : EIATTR_REGCOUNT
	.align		4
        /*0000*/ 	.byte	0x04, 0x2f
        /*0002*/ 	.short	(.L_1 - .L_0)
	.align		4
.L_0:
        /*0004*/ 	.word	index@(triton_poi_fused__to_copy_add_arange_clamp_mul_sub_27)
        /*0008*/ 	.word	0x0000000c


	//----- nvinfo : EIATTR_MIN_STACK_SIZE
	.align		4
.L_1:
        /*000c*/ 	.byte	0x04, 0x12
        /*000e*/ 	.short	(.L_3 - .L_2)
	.align		4
.L_2:
        /*0010*/ 	.word	index@(triton_poi_fused__to_copy_add_arange_clamp_mul_sub_27)
        /*0014*/ 	.word	0x00000000


	//----- nvinfo : EIATTR_FRAME_SIZE
	.align		4
.L_3:
        /*0018*/ 	.byte	0x04, 0x11
        /*001a*/ 	.short	(.L_5 - .L_4)
	.align		4
.L_4:
        /*001c*/ 	.word	index@(triton_poi_fused__to_copy_add_arange_clamp_mul_sub_27)
        /*0020*/ 	.word	0x00000000


	//----- nvinfo : EIATTR_MIN_STACK_SIZE
	.align		4
.L_5:
        /*0024*/ 	.byte	0x04, 0x12
        /*0026*/ 	.short	(.L_7 - .L_6)
	.align		4
.L_6:
        /*0028*/ 	.word	index@(triton_poi_fused__to_copy_add_arange_clamp_mul_sub_27)
        /*002c*/ 	.word	0x00000000
.L_7:


//--------------------- .nv.info.triton_poi_fused__to_copy_add_arange_clamp_mul_sub_27 --------------------------
	.section	.nv.info.triton_poi_fused__to_copy_add_arange_clamp_mul_sub_27,"",@"SHT_CUDA_INFO"
	.sectionflags	@""
	.align	4


	//----- nvinfo : EIATTR_CUDA_API_VERSION
	.align		4
        /*0000*/ 	.byte	0x04, 0x37
        /*0002*/ 	.short	(.L_9 - .L_8)
.L_8:
        /*0004*/ 	.word	0x0000007c


	//----- nvinfo : EIATTR_KPARAM_INFO
	.align		4
.L_9:
        /*0008*/ 	.byte	0x04, 0x17
        /*000a*/ 	.short	(.L_11 - .L_10)
.L_10:
        /*000c*/ 	.word	0x00000000
        /*0010*/ 	.short	0x0001
        /*0012*/ 	.short	0x0008
        /*0014*/ 	.byte	0x00, 0xf0, 0x11, 0x00


	//----- nvinfo : EIATTR_KPARAM_INFO
	.align		4
.L_11:
        /*0018*/ 	.byte	0x04, 0x17
        /*001a*/ 	.short	(.L_13 - .L_12)
.L_12:
        /*001c*/ 	.word	0x00000000
        /*0020*/ 	.short	0x0000
        /*0022*/ 	.short	0x0000
        /*0024*/ 	.byte	0x00, 0xf4, 0x21, 0x00


	//----- nvinfo : EIATTR_SPARSE_MMA_MASK
	.align		4
.L_13:
        /*0028*/ 	.byte	0x03, 0x50
        /*002a*/ 	.short	0x0000


	//----- nvinfo : EIATTR_MAXREG_COUNT
	.align		4
        /*002c*/ 	.byte	0x03, 0x1b
        /*002e*/ 	.short	0x00ff


	//----- nvinfo : EIATTR_EXIT_INSTR_OFFSETS
	.align		4
        /*0030*/ 	.byte	0x04, 0x1c
        /*0032*/ 	.short	(.L_15 - .L_14)


	//   ....[0]....
.L_14:
        /*0034*/ 	.word	0x000001a0


	//   ....[1]....
        /*0038*/ 	.word	0x000001c0


	//----- nvinfo : EIATTR_REQNTID
	.align		4
.L_15:
        /*003c*/ 	.byte	0x04, 0x10
        /*003e*/ 	.short	(.L_17 - .L_16)
.L_16:
        /*0040*/ 	.word	0x00000080
        /*0044*/ 	.word	0x00000001
        /*0048*/ 	.word	0x00000001


	//----- nvinfo : EIATTR_CBANK_PARAM_SIZE
	.align		4
.L_17:
        /*004c*/ 	.byte	0x03, 0x19
        /*004e*/ 	.short	0x000c


	//----- nvinfo : EIATTR_PARAM_CBANK
	.align		4
        /*0050*/ 	.byte	0x04, 0x0a
        /*0052*/ 	.short	(.L_19 - .L_18)
	.align		4
.L_18:
        /*0054*/ 	.word	index@(.nv.constant0.triton_poi_fused__to_copy_add_arange_clamp_mul_sub_27)
        /*0058*/ 	.short	0x0210
        /*005a*/ 	.short	0x000c


	//----- nvinfo : EIATTR_SW_WAR
	.align		4
.L_19:
        /*005c*/ 	.byte	0x04, 0x36
        /*005e*/ 	.short	(.L_21 - .L_20)
.L_20:
        /*0060*/ 	.word	0x00000008
.L_21:


//--------------------- .nv.callgraph             --------------------------
	.section	.nv.callgraph,"",@"SHT_CUDA_CALLGRAPH"
	.align	4
	.sectionentsize	8
	.align		4
        /*0000*/ 	.word	0x00000000
	.align		4
        /*0004*/ 	.word	0xffffffff
	.align		4
        /*0008*/ 	.word	0x00000000
	.align		4
        /*000c*/ 	.word	0xfffffffe
	.align		4
        /*0010*/ 	.word	0x00000000
	.align		4
        /*0014*/ 	.word	0xfffffffd
	.align		4
        /*0018*/ 	.word	0x00000000
	.align		4
        /*001c*/ 	.word	0xfffffffc


//--------------------- .text.triton_poi_fused__to_copy_add_arange_clamp_mul_sub_27 --------------------------
	.section	.text.triton_poi_fused__to_copy_add_arange_clamp_mul_sub_27,"ax",@progbits
	.align	128
        .global         triton_poi_fused__to_copy_add_arange_clamp_mul_sub_27
        .type           triton_poi_fused__to_copy_add_arange_clamp_mul_sub_27,@function
        .size           triton_poi_fused__to_copy_add_arange_clamp_mul_sub_27,(.L_x_1 - triton_poi_fused__to_copy_add_arange_clamp_mul_sub_27)
        .other          triton_poi_fused__to_copy_add_arange_clamp_mul_sub_27,@"STO_CUDA_ENTRY STV_DEFAULT"
triton_poi_fused__to_copy_add_arange_clamp_mul_sub_27:
.text.triton_poi_fused__to_copy_add_arange_clamp_mul_sub_27:
[----:B------:R-:W0:Y:S02]  /*0000*/  LDC R1, c[0x0][0x28] ;  /* 0x00000a00ff017b82 */ /* 0x000e240000000800 */
[----:B------:R-:W1:Y:S01]  /*0010*/  S2R R0, SR_TID.X ;  /* 0x0000000000007919 */ /* 0x000e620000002100 */
[----:B------:R-:W-:Y:S01]  /*0020*/  IMAD.MOV.U32 R5, RZ, RZ, 0x3e1f609f ;  /* 0x3e1f609fff057424 */ /* 0x000fe200078e00ff */
[----:B------:R-:W-:Y:S01]  /*0030*/  ULDC.64 UR4, c[0x0][0x208] ;  /* 0x0000820000047ab9 */ /* 0x000fe20000000a00 */
[----:B------:R-:W2:Y:S01]  /*0040*/  S2R R7, SR_CTAID.X ;  /* 0x0000000000077919 */ /* 0x000ea20000002500 */
[----:B-1----:R-:W-:-:S05]  /*0050*/  IMAD.SHL.U32 R0, R0, 0x2, RZ ;  /* 0x0000000200007824 */ /* 0x002fca00078e00ff */
[----:B------:R-:W-:-:S05]  /*0060*/  LOP3.LUT R0, R0, 0xfe, RZ, 0xc0, !PT ;  /* 0x000000fe00007812 */ /* 0x000fca00078ec0ff */
[----:B--2---:R-:W-:-:S04]  /*0070*/  IMAD R7, R7, 0x100, R0 ;  /* 0x0000010007077824 */ /* 0x004fc800078e0200 */
[C---:B------:R-:W-:Y:S01]  /*0080*/  VIADD R9, R7.reuse, 0x1 ;  /* 0x0000000107097836 */ /* 0x040fe20000000000 */
[----:B------:R-:W-:Y:S02]  /*0090*/  I2FP.F32.S32 R0, R7 ;  /* 0x0000000700007245 */ /* 0x000fe40000201400 */
[----:B------:R-:W-:Y:S02]  /*00a0*/  ISETP.GE.AND P0, PT, R7, 0x101, PT ;  /* 0x000001010700780c */ /* 0x000fe40003f06270 */
[----:B------:R-:W-:Y:S01]  /*00b0*/  I2FP.F32.S32 R2, R9 ;  /* 0x0000000900027245 */ /* 0x000fe20000201400 */
[----:B------:R-:W-:Y:S01]  /*00c0*/  FADD R0, R0, 0.5 ;  /* 0x3f00000000007421 */ /* 0x000fe20000000000 */
[----:B------:R-:W-:-:S03]  /*00d0*/  ISETP.GE.AND P1, PT, R9, 0x101, PT ;  /* 0x000001010900780c */ /* 0x000fc60003f26270 */
[----:B------:R-:W-:Y:S01]  /*00e0*/  FADD R4, R2, 0.5 ;  /* 0x3f00000002047421 */ /* 0x000fe20000000000 */
[-C--:B------:R-:W-:Y:S01]  /*00f0*/  FFMA R0, R0, R5.reuse, -0.5 ;  /* 0xbf00000000007423 */ /* 0x080fe20000000005 */
[----:B------:R-:W1:Y:S02]  /*0100*/  LDC.64 R2, c[0x0][0x210] ;  /* 0x00008400ff027b82 */ /* 0x000e640000000a00 */
[----:B------:R-:W-:Y:S02]  /*0110*/  FFMA R5, R4, R5, -0.5 ;  /* 0xbf00000004057423 */ /* 0x000fe40000000005 */
[----:B------:R-:W-:-:S03]  /*0120*/  FMNMX R0, RZ, R0, !PT ;  /* 0x00000000ff007209 */ /* 0x000fc60007800000 */
[----:B------:R-:W-:Y:S01]  /*0130*/  FMNMX R8, RZ, R5, !PT ;  /* 0x00000005ff087209 */ /* 0x000fe20007800000 */
[----:B------:R-:W2:Y:S08]  /*0140*/  F2I.TRUNC.NTZ R4, R0 ;  /* 0x0000000000047305 */ /* 0x000eb0000020f100 */
[----:B------:R-:W3:Y:S01]  /*0150*/  F2I.TRUNC.NTZ R6, R8 ;  /* 0x0000000800067305 */ /* 0x000ee2000020f100 */
[----:B--2---:R-:W-:Y:S01]  /*0160*/  SHF.R.S32.HI R5, RZ, 0x1f, R4 ;  /* 0x0000001fff057819 */ /* 0x004fe20000011404 */
[----:B-1----:R-:W-:-:S05]  /*0170*/  IMAD.WIDE R2, R7, 0x8, R2 ;  /* 0x0000000807027825 */ /* 0x002fca00078e0202 */
[----:B------:R1:W-:Y:S01]  /*0180*/  @!P0 STG.E.64 desc[UR4][R2.64], R4 ;  /* 0x0000000402008986 */ /* 0x0003e2000c101b04 */
[----:B---3--:R-:W-:Y:S01]  /*0190*/  SHF.R.S32.HI R7, RZ, 0x1f, R6 ;  /* 0x0000001fff077819 */ /* 0x008fe20000011406 */
[----:B------:R-:W-:Y:S06]  /*01a0*/  @P1 EXIT ;  /* 0x000000000000194d */ /* 0x000fec0003800000 */
[----:B------:R-:W-:Y:S01]  /*01b0*/  STG.E.64 desc[UR4][R2.64+0x8], R6 ;  /* 0x0000080602007986 */ /* 0x000fe2000c101b04 */
[----:B------:R-:W-:Y:S05]  /*01c0*/  EXIT ;  /* 0x000000000000794d */ /* 0x000fea0003800000 */
.L_x_0:
[----:B------:R-:W-:-:S00]  /*01d0*/  BRA `(.L_x_0) ;  /* 0xfffffffc00fc7947 */ /* 0x000fc0000383ffff */
[----:B------:R-:W-:-:S00]  /*01e0*/  NOP ;  /* 0x0000000000007918 */ /* 0x000fc00000000000 */
        /* <DEDUP_REMOVED lines=9> */
.L_x_1:


//--------------------- .nv.constant0.triton_poi_fused__to_copy_add_arange_clamp_mul_sub_27 --------------------------
	.section	.nv.constant0.triton_poi_fused__to_copy_add_arange_clamp_mul_sub_27,"a",@progbits
	.sectionflags	@""
	.align	4
.nv.constant0.triton_poi_fused__to_copy_add_arange_clamp_mul_sub_27:
	.zero		540
